//
// Generated by NVIDIA NVVM Compiler
//
// Compiler Build ID: CL-36424714
// Cuda compilation tools, release 13.0, V13.0.88
// Based on NVVM 20.0.0
//

.version 9.0
.target sm_100
.address_size 64

	// .globl	_Z13increment_gpuPiii

.visible .entry _Z13increment_gpuPiii(
	.param .u64 .ptr .align 1 _Z13increment_gpuPiii_param_0,
	.param .u32 _Z13increment_gpuPiii_param_1,
	.param .u32 _Z13increment_gpuPiii_param_2
)
{
	.reg .pred 	%p<2>;
	.reg .b32 	%r<9>;
	.reg .b64 	%rd<5>;

	ld.param.u64 	%rd1, [_Z13increment_gpuPiii_param_0];
	ld.param.u32 	%r2, [_Z13increment_gpuPiii_param_1];
	ld.param.u32 	%r3, [_Z13increment_gpuPiii_param_2];
	mov.u32 	%r4, %ctaid.x;
	mov.u32 	%r5, %ntid.x;
	mov.u32 	%r6, %tid.x;
	mad.lo.s32 	%r1, %r4, %r5, %r6;
	setp.ge.s32 	%p1, %r1, %r3;
	@%p1 bra 	$L__BB0_2;
	cvta.to.global.u64 	%rd2, %rd1;
	mul.wide.s32 	%rd3, %r1, 4;
	add.s64 	%rd4, %rd2, %rd3;
	ld.global.u32 	%r7, [%rd4];
	add.s32 	%r8, %r7, %r2;
	st.global.u32 	[%rd4], %r8;
$L__BB0_2:
	ret;

}


// ===== COMPILED SASS (sm_100) =====

	.target	sm_100

	.elftype	@"ET_EXEC"


//--------------------- .note.nv.tkinfo           --------------------------
	.section	.note.nv.tkinfo,"",@"SHT_NOTE"
	.sectionflags	@"SHF_NOTE_NV_TKINFO"
	.tkinfo
        /*0018*/ 	.word	0x00000002
        /*0030*/ 	.string	""
        /*0030*/ 	.string	"ptxas"
        /*0030*/ 	.string	"Cuda compilation tools, release 13.0, V13.0.88"
        /*0030*/ 	.string	"Build cuda_13.0.r13.0/compiler.36424714_0"
        /*0030*/ 	.string	"-arch sm_100 -m 64 "



//--------------------- .note.nv.cuinfo           --------------------------
	.section	.note.nv.cuinfo,"",@"SHT_NOTE"
	.sectionflags	@"SHF_NOTE_NV_CUINFO"
        /*0018*/ 	.short	0x0002
        /*001a*/ 	.short	0x0064
        /*001c*/ 	.short	0x0082
	.zero		2


//--------------------- .nv.info                  --------------------------
	.section	.nv.info,"",@"SHT_CUDA_INFO"
	.align	4


	//----- nvinfo : EIATTR_REGCOUNT
	.align		4
        /*0000*/ 	.byte	0x04, 0x2f
        /*0002*/ 	.short	(.L_1 - .L_0)
	.align		4
.L_0:
        /*0004*/ 	.word	index@(_Z13increment_gpuPiii)
        /*0008*/ 	.word	0x00000008


	//----- nvinfo : EIATTR_FRAME_SIZE
	.align		4
.L_1:
        /*000c*/ 	.byte	0x04, 0x11
        /*000e*/ 	.short	(.L_3 - .L_2)
	.align		4
.L_2:
        /*0010*/ 	.word	index@(_Z13increment_gpuPiii)
        /*0014*/ 	.word	0x00000000


	//----- nvinfo : EIATTR_MIN_STACK_SIZE
	.align		4
.L_3:
        /*0018*/ 	.byte	0x04, 0x12
        /*001a*/ 	.short	(.L_5 - .L_4)
	.align		4
.L_4:
        /*001c*/ 	.word	index@(_Z13increment_gpuPiii)
        /*0020*/ 	.word	0x00000000
.L_5:


//--------------------- .nv.compat                --------------------------
	.section	.nv.compat,"",@"SHT_CUDA_COMPAT_INFO"
	.align	4
        /*0000*/ 	.byte	0x02, 0x09, 0x00, 0x00, 0x02, 0x02, 0x01, 0x00, 0x02, 0x05, 0x05, 0x00, 0x03, 0x07, 0x01, 0x01
        /*0010*/ 	.byte	0x02, 0x03, 0x00, 0x00, 0x02, 0x06, 0x01, 0x00, 0x04, 0x0b, 0x08, 0x00, 0x09, 0x00, 0x00, 0x00
        /*0020*/ 	.byte	0x00, 0x00, 0x00, 0x00


//--------------------- .nv.info._Z13increment_gpuPiii --------------------------
	.section	.nv.info._Z13increment_gpuPiii,"",@"SHT_CUDA_INFO"
	.sectionflags	@""
	.align	4


	//----- nvinfo : EIATTR_CUDA_API_VERSION
	.align		4
        /*0000*/ 	.byte	0x04, 0x37
        /*0002*/ 	.short	(.L_7 - .L_6)
.L_6:
        /*0004*/ 	.word	0x00000082


	//----- nvinfo : EIATTR_KPARAM_INFO
	.align		4
.L_7:
        /*0008*/ 	.byte	0x04, 0x17
        /*000a*/ 	.short	(.L_9 - .L_8)
.L_8:
        /*000c*/ 	.word	0x00000000
        /*0010*/ 	.short	0x0002
        /*0012*/ 	.short	0x000c
        /*0014*/ 	.byte	0x00, 0xf0, 0x11, 0x00


	//----- nvinfo : EIATTR_KPARAM_INFO
	.align		4
.L_9:
        /*0018*/ 	.byte	0x04, 0x17
        /*001a*/ 	.short	(.L_11 - .L_10)
.L_10:
        /*001c*/ 	.word	0x00000000
        /*0020*/ 	.short	0x0001
        /*0022*/ 	.short	0x0008
        /*0024*/ 	.byte	0x00, 0xf0, 0x11, 0x00


	//----- nvinfo : EIATTR_KPARAM_INFO
	.align		4
.L_11:
        /*0028*/ 	.byte	0x04, 0x17
        /*002a*/ 	.short	(.L_13 - .L_12)
.L_12:
        /*002c*/ 	.word	0x00000000
        /*0030*/ 	.short	0x0000
        /*0032*/ 	.short	0x0000
        /*0034*/ 	.byte	0x00, 0xf5, 0x21, 0x00


	//----- nvinfo : EIATTR_SPARSE_MMA_MASK
	.align		4
.L_13:
        /*0038*/ 	.byte	0x03, 0x50
        /*003a*/ 	.short	0x0000


	//----- nvinfo : EIATTR_MAXREG_COUNT
	.align		4
        /*003c*/ 	.byte	0x03, 0x1b
        /*003e*/ 	.short	0x00ff


	//----- nvinfo : EIATTR_MERCURY_ISA_VERSION
	.align		4
        /*0040*/ 	.byte	0x03, 0x5f
        /*0042*/ 	.short	0x0101


	//----- nvinfo : EIATTR_VRC_CTA_INIT_COUNT
	.align		4
        /*0044*/ 	.byte	0x02, 0x4a
	.zero		1
	.zero		1


	//----- nvinfo : EIATTR_EXIT_INSTR_OFFSETS
	.align		4
        /*0048*/ 	.byte	0x04, 0x1c
        /*004a*/ 	.short	(.L_15 - .L_14)


	//   ....[0]....
.L_14:
        /*004c*/ 	.word	0x00000070


	//   ....[1]....
        /*0050*/ 	.word	0x000000f0


	//----- nvinfo : EIATTR_CBANK_PARAM_SIZE
	.align		4
.L_15:
        /*0054*/ 	.byte	0x03, 0x19
        /*0056*/ 	.short	0x0010


	//----- nvinfo : EIATTR_PARAM_CBANK
	.align		4
        /*0058*/ 	.byte	0x04, 0x0a
        /*005a*/ 	.short	(.L_17 - .L_16)
	.align		4
.L_16:
        /*005c*/ 	.word	index@(.nv.constant0._Z13increment_gpuPiii)
        /*0060*/ 	.short	0x0380
        /*0062*/ 	.short	0x0010


	//----- nvinfo : EIATTR_SW_WAR
	.align		4
.L_17:
        /*0064*/ 	.byte	0x04, 0x36
        /*0066*/ 	.short	(.L_19 - .L_18)
.L_18:
        /*0068*/ 	.word	0x00000008
.L_19:


//--------------------- .nv.callgraph             --------------------------
	.section	.nv.callgraph,"",@"SHT_CUDA_CALLGRAPH"
	.align	4
	.sectionentsize	8
	.align		4
        /*0000*/ 	.word	0x00000000
	.align		4
        /*0004*/ 	.word	0xffffffff
	.align		4
        /*0008*/ 	.word	0x00000000
	.align		4
        /*000c*/ 	.word	0xfffffffe
	.align		4
        /*0010*/ 	.word	0x00000000
	.align		4
        /*0014*/ 	.word	0xfffffffd
	.align		4
        /*0018*/ 	.word	0x00000000
	.align		4
        /*001c*/ 	.word	0xfffffffc


//--------------------- .text._Z13increment_gpuPiii --------------------------
	.section	.text._Z13increment_gpuPiii,"ax",@progbits
	.align	128
        .global         _Z13increment_gpuPiii
        .type           _Z13increment_gpuPiii,@function
        .size           _Z13increment_gpuPiii,(.L_x_1 - _Z13increment_gpuPiii)
        .other          _Z13increment_gpuPiii,@"STO_CUDA_ENTRY STV_DEFAULT"
_Z13increment_gpuPiii:
.text._Z13increment_gpuPiii:
[----:B------:R-:W-:Y:S01]  /*0000*/  LDC R1, c[0x0][0x37c] ;  /* 0x0000df00ff017b82 */ /* 0x000fe20000000800 */
[----:B------:R-:W0:Y:S07]  /*0010*/  S2R R0, SR_TID.X ;  /* 0x0000000000007919 */ /* 0x000e2e0000002100 */
[----:B------:R-:W0:Y:S01]  /*0020*/  S2UR UR4, SR_CTAID.X ;  /* 0x00000000000479c3 */ /* 0x000e220000002500 */
[----:B------:R-:W1:Y:S07]  /*0030*/  LDCU UR5, c[0x0][0x38c] ;  /* 0x00007180ff0577ac */ /* 0x000e6e0008000800 */
[----:B------:R-:W0:Y:S02]  /*0040*/  LDC R5, c[0x0][0x360] ;  /* 0x0000d800ff057b82 */ /* 0x000e240000000800 */
[----:B0-----:R-:W-:-:S05]  /*0050*/  IMAD R5, R5, UR4, R0 ;  /* 0x0000000405057c24 */ /* 0x001fca000f8e0200 */
[----:B-1----:R-:W-:-:S13]  /*0060*/  ISETP.GE.AND P0, PT, R5, UR5, PT ;  /* 0x0000000505007c0c */ /* 0x002fda000bf06270 */
[----:B------:R-:W-:Y:S05]  /*0070*/  @P0 EXIT ;  /* 0x000000000000094d */ /* 0x000fea0003800000 */
[----:B------:R-:W0:Y:S01]  /*0080*/  LDC.64 R2, c[0x0][0x380] ;  /* 0x0000e000ff027b82 */ /* 0x000e220000000a00 */
[----:B------:R-:W1:Y:S01]  /*0090*/  LDCU.64 UR4, c[0x0][0x358] ;  /* 0x00006b00ff0477ac */ /* 0x000e620008000a00 */
[----:B------:R-:W2:Y:S01]  /*00a0*/  LDCU UR6, c[0x0][0x388] ;  /* 0x00007100ff0677ac */ /* 0x000ea20008000800 */
[----:B0-----:R-:W-:-:S05]  /*00b0*/  IMAD.WIDE R2, R5, 0x4, R2 ;  /* 0x0000000405027825 */ /* 0x001fca00078e0202 */
[----:B-1----:R-:W2:Y:S02]  /*00c0*/  LDG.E R0, desc[UR4][R2.64] ;  /* 0x0000000402007981 */ /* 0x002ea4000c1e1900 */
[----:B--2---:R-:W-:-:S05]  /*00d0*/  IADD3 R5, PT, PT, R0, UR6, RZ ;  /* 0x0000000600057c10 */ /* 0x004fca000fffe0ff */
[----:B------:R-:W-:Y:S01]  /*00e0*/  STG.E desc[UR4][R2.64], R5 ;  /* 0x0000000502007986 */ /* 0x000fe2000c101904 */
[----:B------:R-:W-:Y:S05]  /*00f0*/  EXIT ;  /* 0x000000000000794d */ /* 0x000fea0003800000 */
.L_x_0:
[----:B------:R-:W-:-:S00]  /*0100*/  BRA `(.L_x_0) ;  /* 0xfffffffc00fc7947 */ /* 0x000fc0000383ffff */
[----:B------:R-:W-:-:S00]  /*0110*/  NOP ;  /* 0x0000000000007918 */ /* 0x000fc00000000000 */
        /* <DEDUP_REMOVED lines=14> */
.L_x_1:


//--------------------- .nv.shared.reserved.0     --------------------------
	.section	.nv.shared.reserved.0,"aw",@nobits
	.weak		__nv_reservedSMEM_offset_0_alias
	.size		__nv_reservedSMEM_offset_0_alias, 0, 64
	.other		__nv_reservedSMEM_offset_0_alias,@"STO_CUDA_RESERVED_SHARED STV_DEFAULT"
__nv_reservedSMEM_offset_0_alias:
	.zero		0
	.zero		64


//--------------------- .nv.constant0._Z13increment_gpuPiii --------------------------
	.section	.nv.constant0._Z13increment_gpuPiii,"a",@progbits
	.sectionflags	@""
	.align	4
.nv.constant0._Z13increment_gpuPiii:
	.zero		912


//--------------------- SYMBOLS --------------------------

	.type		.nv.reservedSmem.offset0,@object
	.size		.nv.reservedSmem.offset0,0x4
